//
// Generated by NVIDIA NVVM Compiler
//
// Compiler Build ID: CL-36424714
// Cuda compilation tools, release 13.0, V13.0.88
// Based on NVVM 20.0.0
//

.version 9.0
.target sm_100
.address_size 64

	// .globl	_Z9parallel2PPdS_S_S0_PiS1_S1_

.visible .entry _Z9parallel2PPdS_S_S0_PiS1_S1_(
	.param .u64 .ptr .align 1 _Z9parallel2PPdS_S_S0_PiS1_S1__param_0,
	.param .u64 .ptr .align 1 _Z9parallel2PPdS_S_S0_PiS1_S1__param_1,
	.param .u64 .ptr .align 1 _Z9parallel2PPdS_S_S0_PiS1_S1__param_2,
	.param .u64 .ptr .align 1 _Z9parallel2PPdS_S_S0_PiS1_S1__param_3,
	.param .u64 .ptr .align 1 _Z9parallel2PPdS_S_S0_PiS1_S1__param_4,
	.param .u64 .ptr .align 1 _Z9parallel2PPdS_S_S0_PiS1_S1__param_5,
	.param .u64 .ptr .align 1 _Z9parallel2PPdS_S_S0_PiS1_S1__param_6
)
{
	.reg .pred 	%p<3>;
	.reg .b32 	%r<13>;
	.reg .b64 	%rd<39>;
	.reg .b64 	%fd<25>;

	ld.param.u64 	%rd7, [_Z9parallel2PPdS_S_S0_PiS1_S1__param_0];
	ld.param.u64 	%rd8, [_Z9parallel2PPdS_S_S0_PiS1_S1__param_1];
	ld.param.u64 	%rd9, [_Z9parallel2PPdS_S_S0_PiS1_S1__param_2];
	ld.param.u64 	%rd11, [_Z9parallel2PPdS_S_S0_PiS1_S1__param_4];
	ld.param.u64 	%rd12, [_Z9parallel2PPdS_S_S0_PiS1_S1__param_5];
	ld.param.u64 	%rd13, [_Z9parallel2PPdS_S_S0_PiS1_S1__param_6];
	cvta.to.global.u64 	%rd1, %rd13;
	ld.global.u32 	%r3, [%rd1];
	setp.lt.s32 	%p1, %r3, 1;
	@%p1 bra 	$L__BB0_3;
	cvta.to.global.u64 	%rd2, %rd12;
	cvta.to.global.u64 	%rd3, %rd8;
	cvta.to.global.u64 	%rd4, %rd9;
	cvta.to.global.u64 	%rd5, %rd11;
	cvta.to.global.u64 	%rd6, %rd7;
	mov.b32 	%r12, 0;
$L__BB0_2:
	ld.param.u64 	%rd38, [_Z9parallel2PPdS_S_S0_PiS1_S1__param_3];
	cvta.to.global.u64 	%rd14, %rd38;
	mul.wide.u32 	%rd15, %r12, 8;
	add.s64 	%rd16, %rd14, %rd15;
	ld.global.u64 	%rd17, [%rd16];
	cvta.to.global.u64 	%rd18, %rd17;
	ld.global.u32 	%r5, [%rd5];
	mul.wide.s32 	%rd19, %r5, 8;
	add.s64 	%rd20, %rd18, %rd19;
	ld.global.f64 	%fd1, [%rd20];
	ld.global.f64 	%fd2, [%rd4];
	mul.f64 	%fd3, %fd1, %fd2;
	ld.global.f64 	%fd4, [%rd3];
	ld.global.u32 	%r6, [%rd2];
	mul.wide.s32 	%rd21, %r6, 8;
	add.s64 	%rd22, %rd18, %rd21;
	ld.global.f64 	%fd5, [%rd22];
	mul.f64 	%fd6, %fd4, %fd5;
	sub.f64 	%fd7, %fd3, %fd6;
	st.global.f64 	[%rd20], %fd7;
	ld.global.f64 	%fd8, [%rd3];
	ld.global.f64 	%fd9, [%rd4];
	ld.global.u64 	%rd23, [%rd16];
	cvta.to.global.u64 	%rd24, %rd23;
	ld.global.u32 	%r7, [%rd2];
	mul.wide.s32 	%rd25, %r7, 8;
	add.s64 	%rd26, %rd24, %rd25;
	ld.global.f64 	%fd10, [%rd26];
	mul.f64 	%fd11, %fd9, %fd10;
	fma.rn.f64 	%fd12, %fd1, %fd8, %fd11;
	st.global.f64 	[%rd26], %fd12;
	add.s64 	%rd27, %rd6, %rd15;
	ld.global.u64 	%rd28, [%rd27];
	cvta.to.global.u64 	%rd29, %rd28;
	ld.global.u32 	%r8, [%rd5];
	mul.wide.s32 	%rd30, %r8, 8;
	add.s64 	%rd31, %rd29, %rd30;
	ld.global.f64 	%fd13, [%rd31];
	ld.global.f64 	%fd14, [%rd4];
	mul.f64 	%fd15, %fd13, %fd14;
	ld.global.f64 	%fd16, [%rd3];
	ld.global.u32 	%r9, [%rd2];
	mul.wide.s32 	%rd32, %r9, 8;
	add.s64 	%rd33, %rd29, %rd32;
	ld.global.f64 	%fd17, [%rd33];
	mul.f64 	%fd18, %fd16, %fd17;
	sub.f64 	%fd19, %fd15, %fd18;
	st.global.f64 	[%rd31], %fd19;
	ld.global.f64 	%fd20, [%rd3];
	ld.global.f64 	%fd21, [%rd4];
	ld.global.u64 	%rd34, [%rd27];
	cvta.to.global.u64 	%rd35, %rd34;
	ld.global.u32 	%r10, [%rd2];
	mul.wide.s32 	%rd36, %r10, 8;
	add.s64 	%rd37, %rd35, %rd36;
	ld.global.f64 	%fd22, [%rd37];
	mul.f64 	%fd23, %fd21, %fd22;
	fma.rn.f64 	%fd24, %fd13, %fd20, %fd23;
	st.global.f64 	[%rd37], %fd24;
	add.s32 	%r12, %r12, 1;
	ld.global.u32 	%r11, [%rd1];
	setp.lt.s32 	%p2, %r12, %r11;
	@%p2 bra 	$L__BB0_2;
$L__BB0_3:
	ret;

}
	// .globl	_Z9parallel1PdS_S_PS_PiS1_S1_
.visible .entry _Z9parallel1PdS_S_PS_PiS1_S1_(
	.param .u64 .ptr .align 1 _Z9parallel1PdS_S_PS_PiS1_S1__param_0,
	.param .u64 .ptr .align 1 _Z9parallel1PdS_S_PS_PiS1_S1__param_1,
	.param .u64 .ptr .align 1 _Z9parallel1PdS_S_PS_PiS1_S1__param_2,
	.param .u64 .ptr .align 1 _Z9parallel1PdS_S_PS_PiS1_S1__param_3,
	.param .u64 .ptr .align 1 _Z9parallel1PdS_S_PS_PiS1_S1__param_4,
	.param .u64 .ptr .align 1 _Z9parallel1PdS_S_PS_PiS1_S1__param_5,
	.param .u64 .ptr .align 1 _Z9parallel1PdS_S_PS_PiS1_S1__param_6
)
{
	.reg .pred 	%p<3>;
	.reg .b32 	%r<11>;
	.reg .b64 	%rd<31>;
	.reg .b64 	%fd<11>;

	ld.param.u64 	%rd8, [_Z9parallel1PdS_S_PS_PiS1_S1__param_0];
	ld.param.u64 	%rd9, [_Z9parallel1PdS_S_PS_PiS1_S1__param_1];
	ld.param.u64 	%rd10, [_Z9parallel1PdS_S_PS_PiS1_S1__param_2];
	ld.param.u64 	%rd11, [_Z9parallel1PdS_S_PS_PiS1_S1__param_3];
	ld.param.u64 	%rd12, [_Z9parallel1PdS_S_PS_PiS1_S1__param_4];
	ld.param.u64 	%rd13, [_Z9parallel1PdS_S_PS_PiS1_S1__param_5];
	ld.param.u64 	%rd14, [_Z9parallel1PdS_S_PS_PiS1_S1__param_6];
	cvta.to.global.u64 	%rd1, %rd14;
	ld.global.u32 	%r3, [%rd1];
	setp.lt.s32 	%p1, %r3, 1;
	@%p1 bra 	$L__BB1_3;
	cvta.to.global.u64 	%rd2, %rd10;
	cvta.to.global.u64 	%rd3, %rd13;
	cvta.to.global.u64 	%rd4, %rd9;
	cvta.to.global.u64 	%rd5, %rd12;
	cvta.to.global.u64 	%rd6, %rd8;
	cvta.to.global.u64 	%rd7, %rd11;
	mov.b32 	%r10, 0;
$L__BB1_2:
	ld.global.f64 	%fd1, [%rd6];
	mul.wide.u32 	%rd15, %r10, 8;
	add.s64 	%rd16, %rd7, %rd15;
	ld.global.u64 	%rd17, [%rd16];
	cvta.to.global.u64 	%rd18, %rd17;
	ld.global.u32 	%r5, [%rd5];
	mul.wide.s32 	%rd19, %r5, 8;
	add.s64 	%rd20, %rd18, %rd19;
	ld.global.f64 	%fd2, [%rd20];
	fma.rn.f64 	%fd3, %fd2, %fd2, %fd1;
	st.global.f64 	[%rd6], %fd3;
	ld.global.f64 	%fd4, [%rd4];
	ld.global.u64 	%rd21, [%rd16];
	cvta.to.global.u64 	%rd22, %rd21;
	ld.global.u32 	%r6, [%rd3];
	mul.wide.s32 	%rd23, %r6, 8;
	add.s64 	%rd24, %rd22, %rd23;
	ld.global.f64 	%fd5, [%rd24];
	fma.rn.f64 	%fd6, %fd5, %fd5, %fd4;
	st.global.f64 	[%rd4], %fd6;
	ld.global.f64 	%fd7, [%rd2];
	ld.global.u64 	%rd25, [%rd16];
	cvta.to.global.u64 	%rd26, %rd25;
	ld.global.u32 	%r7, [%rd5];
	mul.wide.s32 	%rd27, %r7, 8;
	add.s64 	%rd28, %rd26, %rd27;
	ld.global.f64 	%fd8, [%rd28];
	ld.global.u32 	%r8, [%rd3];
	mul.wide.s32 	%rd29, %r8, 8;
	add.s64 	%rd30, %rd26, %rd29;
	ld.global.f64 	%fd9, [%rd30];
	fma.rn.f64 	%fd10, %fd8, %fd9, %fd7;
	st.global.f64 	[%rd2], %fd10;
	add.s32 	%r10, %r10, 1;
	ld.global.u32 	%r9, [%rd1];
	setp.lt.s32 	%p2, %r10, %r9;
	@%p2 bra 	$L__BB1_2;
$L__BB1_3:
	ret;

}


// ===== COMPILED SASS (sm_100) =====

	.target	sm_100

	.elftype	@"ET_EXEC"


//--------------------- .note.nv.tkinfo           --------------------------
	.section	.note.nv.tkinfo,"",@"SHT_NOTE"
	.sectionflags	@"SHF_NOTE_NV_TKINFO"
	.tkinfo
        /*0018*/ 	.word	0x00000002
        /*0030*/ 	.string	""
        /*0030*/ 	.string	"ptxas"
        /*0030*/ 	.string	"Cuda compilation tools, release 13.0, V13.0.88"
        /*0030*/ 	.string	"Build cuda_13.0.r13.0/compiler.36424714_0"
        /*0030*/ 	.string	"-arch sm_100 -m 64 "



//--------------------- .note.nv.cuinfo           --------------------------
	.section	.note.nv.cuinfo,"",@"SHT_NOTE"
	.sectionflags	@"SHF_NOTE_NV_CUINFO"
        /*0018*/ 	.short	0x0002
        /*001a*/ 	.short	0x0064
        /*001c*/ 	.short	0x0082
	.zero		2


//--------------------- .nv.info                  --------------------------
	.section	.nv.info,"",@"SHT_CUDA_INFO"
	.align	4


	//----- nvinfo : EIATTR_REGCOUNT
	.align		4
        /*0000*/ 	.byte	0x04, 0x2f
        /*0002*/ 	.short	(.L_1 - .L_0)
	.align		4
.L_0:
        /*0004*/ 	.word	index@(_Z9parallel2PPdS_S_S0_PiS1_S1_)
        /*0008*/ 	.word	0x00000020


	//----- nvinfo : EIATTR_FRAME_SIZE
	.align		4
.L_1:
        /*000c*/ 	.byte	0x04, 0x11
        /*000e*/ 	.short	(.L_3 - .L_2)
	.align		4
.L_2:
        /*0010*/ 	.word	index@(_Z9parallel2PPdS_S_S0_PiS1_S1_)
        /*0014*/ 	.word	0x00000000


	//----- nvinfo : EIATTR_REGCOUNT
	.align		4
.L_3:
        /*0018*/ 	.byte	0x04, 0x2f
        /*001a*/ 	.short	(.L_5 - .L_4)
	.align		4
.L_4:
        /*001c*/ 	.word	index@(_Z9parallel1PdS_S_PS_PiS1_S1_)
        /*0020*/ 	.word	0x0000001e


	//----- nvinfo : EIATTR_FRAME_SIZE
	.align		4
.L_5:
        /*0024*/ 	.byte	0x04, 0x11
        /*0026*/ 	.short	(.L_7 - .L_6)
	.align		4
.L_6:
        /*0028*/ 	.word	index@(_Z9parallel1PdS_S_PS_PiS1_S1_)
        /*002c*/ 	.word	0x00000000


	//----- nvinfo : EIATTR_MIN_STACK_SIZE
	.align		4
.L_7:
        /*0030*/ 	.byte	0x04, 0x12
        /*0032*/ 	.short	(.L_9 - .L_8)
	.align		4
.L_8:
        /*0034*/ 	.word	index@(_Z9parallel1PdS_S_PS_PiS1_S1_)
        /*0038*/ 	.word	0x00000000


	//----- nvinfo : EIATTR_MIN_STACK_SIZE
	.align		4
.L_9:
        /*003c*/ 	.byte	0x04, 0x12
        /*003e*/ 	.short	(.L_11 - .L_10)
	.align		4
.L_10:
        /*0040*/ 	.word	index@(_Z9parallel2PPdS_S_S0_PiS1_S1_)
        /*0044*/ 	.word	0x00000000
.L_11:


//--------------------- .nv.compat                --------------------------
	.section	.nv.compat,"",@"SHT_CUDA_COMPAT_INFO"
	.align	4
        /*0000*/ 	.byte	0x02, 0x09, 0x00, 0x00, 0x02, 0x02, 0x01, 0x00, 0x02, 0x05, 0x05, 0x00, 0x03, 0x07, 0x01, 0x01
        /*0010*/ 	.byte	0x02, 0x03, 0x00, 0x00, 0x02, 0x06, 0x01, 0x00, 0x04, 0x0b, 0x08, 0x00, 0x01, 0x00, 0x00, 0x00
        /*0020*/ 	.byte	0x00, 0x00, 0x00, 0x00


//--------------------- .nv.info._Z9parallel1PdS_S_PS_PiS1_S1_ --------------------------
	.section	.nv.info._Z9parallel1PdS_S_PS_PiS1_S1_,"",@"SHT_CUDA_INFO"
	.sectionflags	@""
	.align	4


	//----- nvinfo : EIATTR_CUDA_API_VERSION
	.align		4
        /*0000*/ 	.byte	0x04, 0x37
        /*0002*/ 	.short	(.L_13 - .L_12)
.L_12:
        /*0004*/ 	.word	0x00000082


	//----- nvinfo : EIATTR_KPARAM_INFO
	.align		4
.L_13:
        /*0008*/ 	.byte	0x04, 0x17
        /*000a*/ 	.short	(.L_15 - .L_14)
.L_14:
        /*000c*/ 	.word	0x00000000
        /*0010*/ 	.short	0x0006
        /*0012*/ 	.short	0x0030
        /*0014*/ 	.byte	0x00, 0xf5, 0x21, 0x00


	//----- nvinfo : EIATTR_KPARAM_INFO
	.align		4
.L_15:
        /*0018*/ 	.byte	0x04, 0x17
        /*001a*/ 	.short	(.L_17 - .L_16)
.L_16:
        /*001c*/ 	.word	0x00000000
        /*0020*/ 	.short	0x0005
        /*0022*/ 	.short	0x0028
        /*0024*/ 	.byte	0x00, 0xf5, 0x21, 0x00


	//----- nvinfo : EIATTR_KPARAM_INFO
	.align		4
.L_17:
        /*0028*/ 	.byte	0x04, 0x17
        /*002a*/ 	.short	(.L_19 - .L_18)
.L_18:
        /*002c*/ 	.word	0x00000000
        /*0030*/ 	.short	0x0004
        /*0032*/ 	.short	0x0020
        /*0034*/ 	.byte	0x00, 0xf5, 0x21, 0x00


	//----- nvinfo : EIATTR_KPARAM_INFO
	.align		4
.L_19:
        /*0038*/ 	.byte	0x04, 0x17
        /*003a*/ 	.short	(.L_21 - .L_20)
.L_20:
        /*003c*/ 	.word	0x00000000
        /*0040*/ 	.short	0x0003
        /*0042*/ 	.short	0x0018
        /*0044*/ 	.byte	0x00, 0xf5, 0x21, 0x00


	//----- nvinfo : EIATTR_KPARAM_INFO
	.align		4
.L_21:
        /*0048*/ 	.byte	0x04, 0x17
        /*004a*/ 	.short	(.L_23 - .L_22)
.L_22:
        /*004c*/ 	.word	0x00000000
        /*0050*/ 	.short	0x0002
        /*0052*/ 	.short	0x0010
        /*0054*/ 	.byte	0x00, 0xf5, 0x21, 0x00


	//----- nvinfo : EIATTR_KPARAM_INFO
	.align		4
.L_23:
        /*0058*/ 	.byte	0x04, 0x17
        /*005a*/ 	.short	(.L_25 - .L_24)
.L_24:
        /*005c*/ 	.word	0x00000000
        /*0060*/ 	.short	0x0001
        /*0062*/ 	.short	0x0008
        /*0064*/ 	.byte	0x00, 0xf5, 0x21, 0x00


	//----- nvinfo : EIATTR_KPARAM_INFO
	.align		4
.L_25:
        /*0068*/ 	.byte	0x04, 0x17
        /*006a*/ 	.short	(.L_27 - .L_26)
.L_26:
        /*006c*/ 	.word	0x00000000
        /*0070*/ 	.short	0x0000
        /*0072*/ 	.short	0x0000
        /*0074*/ 	.byte	0x00, 0xf5, 0x21, 0x00


	//----- nvinfo : EIATTR_SPARSE_MMA_MASK
	.align		4
.L_27:
        /*0078*/ 	.byte	0x03, 0x50
        /*007a*/ 	.short	0x0000


	//----- nvinfo : EIATTR_MAXREG_COUNT
	.align		4
        /*007c*/ 	.byte	0x03, 0x1b
        /*007e*/ 	.short	0x00ff


	//----- nvinfo : EIATTR_MERCURY_ISA_VERSION
	.align		4
        /*0080*/ 	.byte	0x03, 0x5f
        /*0082*/ 	.short	0x0101


	//----- nvinfo : EIATTR_VRC_CTA_INIT_COUNT
	.align		4
        /*0084*/ 	.byte	0x02, 0x4a
	.zero		1
	.zero		1


	//----- nvinfo : EIATTR_EXIT_INSTR_OFFSETS
	.align		4
        /*0088*/ 	.byte	0x04, 0x1c
        /*008a*/ 	.short	(.L_29 - .L_28)


	//   ....[0]....
.L_28:
        /*008c*/ 	.word	0x00000050


	//   ....[1]....
        /*0090*/ 	.word	0x000002a0


	//----- nvinfo : EIATTR_CBANK_PARAM_SIZE
	.align		4
.L_29:
        /*0094*/ 	.byte	0x03, 0x19
        /*0096*/ 	.short	0x0038


	//----- nvinfo : EIATTR_PARAM_CBANK
	.align		4
        /*0098*/ 	.byte	0x04, 0x0a
        /*009a*/ 	.short	(.L_31 - .L_30)
	.align		4
.L_30:
        /*009c*/ 	.word	index@(.nv.constant0._Z9parallel1PdS_S_PS_PiS1_S1_)
        /*00a0*/ 	.short	0x0380
        /*00a2*/ 	.short	0x0038


	//----- nvinfo : EIATTR_SW_WAR
	.align		4
.L_31:
        /*00a4*/ 	.byte	0x04, 0x36
        /*00a6*/ 	.short	(.L_33 - .L_32)
.L_32:
        /*00a8*/ 	.word	0x00000008
.L_33:


//--------------------- .nv.info._Z9parallel2PPdS_S_S0_PiS1_S1_ --------------------------
	.section	.nv.info._Z9parallel2PPdS_S_S0_PiS1_S1_,"",@"SHT_CUDA_INFO"
	.sectionflags	@""
	.align	4


	//----- nvinfo : EIATTR_CUDA_API_VERSION
	.align		4
        /*0000*/ 	.byte	0x04, 0x37
        /*0002*/ 	.short	(.L_35 - .L_34)
.L_34:
        /*0004*/ 	.word	0x00000082


	//----- nvinfo : EIATTR_KPARAM_INFO
	.align		4
.L_35:
        /*0008*/ 	.byte	0x04, 0x17
        /*000a*/ 	.short	(.L_37 - .L_36)
.L_36:
        /*000c*/ 	.word	0x00000000
        /*0010*/ 	.short	0x0006
        /*0012*/ 	.short	0x0030
        /*0014*/ 	.byte	0x00, 0xf5, 0x21, 0x00


	//----- nvinfo : EIATTR_KPARAM_INFO
	.align		4
.L_37:
        /*0018*/ 	.byte	0x04, 0x17
        /*001a*/ 	.short	(.L_39 - .L_38)
.L_38:
        /*001c*/ 	.word	0x00000000
        /*0020*/ 	.short	0x0005
        /*0022*/ 	.short	0x0028
        /*0024*/ 	.byte	0x00, 0xf5, 0x21, 0x00


	//----- nvinfo : EIATTR_KPARAM_INFO
	.align		4
.L_39:
        /*0028*/ 	.byte	0x04, 0x17
        /*002a*/ 	.short	(.L_41 - .L_40)
.L_40:
        /*002c*/ 	.word	0x00000000
        /*0030*/ 	.short	0x0004
        /*0032*/ 	.short	0x0020
        /*0034*/ 	.byte	0x00, 0xf5, 0x21, 0x00


	//----- nvinfo : EIATTR_KPARAM_INFO
	.align		4
.L_41:
        /*0038*/ 	.byte	0x04, 0x17
        /*003a*/ 	.short	(.L_43 - .L_42)
.L_42:
        /*003c*/ 	.word	0x00000000
        /*0040*/ 	.short	0x0003
        /*0042*/ 	.short	0x0018
        /*0044*/ 	.byte	0x00, 0xf5, 0x21, 0x00


	//----- nvinfo : EIATTR_KPARAM_INFO
	.align		4
.L_43:
        /*0048*/ 	.byte	0x04, 0x17
        /*004a*/ 	.short	(.L_45 - .L_44)
.L_44:
        /*004c*/ 	.word	0x00000000
        /*0050*/ 	.short	0x0002
        /*0052*/ 	.short	0x0010
        /*0054*/ 	.byte	0x00, 0xf5, 0x21, 0x00


	//----- nvinfo : EIATTR_KPARAM_INFO
	.align		4
.L_45:
        /*0058*/ 	.byte	0x04, 0x17
        /*005a*/ 	.short	(.L_47 - .L_46)
.L_46:
        /*005c*/ 	.word	0x00000000
        /*0060*/ 	.short	0x0001
        /*0062*/ 	.short	0x0008
        /*0064*/ 	.byte	0x00, 0xf5, 0x21, 0x00


	//----- nvinfo : EIATTR_KPARAM_INFO
	.align		4
.L_47:
        /*0068*/ 	.byte	0x04, 0x17
        /*006a*/ 	.short	(.L_49 - .L_48)
.L_48:
        /*006c*/ 	.word	0x00000000
        /*0070*/ 	.short	0x0000
        /*0072*/ 	.short	0x0000
        /*0074*/ 	.byte	0x00, 0xf5, 0x21, 0x00


	//----- nvinfo : EIATTR_SPARSE_MMA_MASK
	.align		4
.L_49:
        /*0078*/ 	.byte	0x03, 0x50
        /*007a*/ 	.short	0x0000


	//----- nvinfo : EIATTR_MAXREG_COUNT
	.align		4
        /*007c*/ 	.byte	0x03, 0x1b
        /*007e*/ 	.short	0x00ff


	//----- nvinfo : EIATTR_MERCURY_ISA_VERSION
	.align		4
        /*0080*/ 	.byte	0x03, 0x5f
        /*0082*/ 	.short	0x0101


	//----- nvinfo : EIATTR_VRC_CTA_INIT_COUNT
	.align		4
        /*0084*/ 	.byte	0x02, 0x4a
	.zero		1
	.zero		1


	//----- nvinfo : EIATTR_EXIT_INSTR_OFFSETS
	.align		4
        /*0088*/ 	.byte	0x04, 0x1c
        /*008a*/ 	.short	(.L_51 - .L_50)


	//   ....[0]....
.L_50:
        /*008c*/ 	.word	0x00000050


	//   ....[1]....
        /*0090*/ 	.word	0x000003d0


	//----- nvinfo : EIATTR_CBANK_PARAM_SIZE
	.align		4
.L_51:
        /*0094*/ 	.byte	0x03, 0x19
        /*0096*/ 	.short	0x0038


	//----- nvinfo : EIATTR_PARAM_CBANK
	.align		4
        /*0098*/ 	.byte	0x04, 0x0a
        /*009a*/ 	.short	(.L_53 - .L_52)
	.align		4
.L_52:
        /*009c*/ 	.word	index@(.nv.constant0._Z9parallel2PPdS_S_S0_PiS1_S1_)
        /*00a0*/ 	.short	0x0380
        /*00a2*/ 	.short	0x0038


	//----- nvinfo : EIATTR_SW_WAR
	.align		4
.L_53:
        /*00a4*/ 	.byte	0x04, 0x36
        /*00a6*/ 	.short	(.L_55 - .L_54)
.L_54:
        /*00a8*/ 	.word	0x00000008
.L_55:


//--------------------- .nv.callgraph             --------------------------
	.section	.nv.callgraph,"",@"SHT_CUDA_CALLGRAPH"
	.align	4
	.sectionentsize	8
	.align		4
        /*0000*/ 	.word	0x00000000
	.align		4
        /*0004*/ 	.word	0xffffffff
	.align		4
        /*0008*/ 	.word	0x00000000
	.align		4
        /*000c*/ 	.word	0xfffffffe
	.align		4
        /*0010*/ 	.word	0x00000000
	.align		4
        /*0014*/ 	.word	0xfffffffd
	.align		4
        /*0018*/ 	.word	0x00000000
	.align		4
        /*001c*/ 	.word	0xfffffffc


//--------------------- .text._Z9parallel1PdS_S_PS_PiS1_S1_ --------------------------
	.section	.text._Z9parallel1PdS_S_PS_PiS1_S1_,"ax",@progbits
	.align	128
        .global         _Z9parallel1PdS_S_PS_PiS1_S1_
        .type           _Z9parallel1PdS_S_PS_PiS1_S1_,@function
        .size           _Z9parallel1PdS_S_PS_PiS1_S1_,(.L_x_4 - _Z9parallel1PdS_S_PS_PiS1_S1_)
        .other          _Z9parallel1PdS_S_PS_PiS1_S1_,@"STO_CUDA_ENTRY STV_DEFAULT"
_Z9parallel1PdS_S_PS_PiS1_S1_:
.text._Z9parallel1PdS_S_PS_PiS1_S1_:
[----:B------:R-:W-:Y:S08]  /*0000*/  LDC R1, c[0x0][0x37c] ;  /* 0x0000df00ff017b82 */ /* 0x000ff00000000800 */
[----:B------:R-:W0:Y:S01]  /*0010*/  LDC.64 R2, c[0x0][0x3b0] ;  /* 0x0000ec00ff027b82 */ /* 0x000e220000000a00 */
[----:B------:R-:W0:Y:S02]  /*0020*/  LDCU.64 UR4, c[0x0][0x358] ;  /* 0x00006b00ff0477ac */ /* 0x000e240008000a00 */
[----:B0-----:R-:W2:Y:S02]  /*0030*/  LDG.E R0, desc[UR4][R2.64] ;  /* 0x0000000402007981 */ /* 0x001ea4000c1e1900 */
[----:B--2---:R-:W-:-:S13]  /*0040*/  ISETP.GE.AND P0, PT, R0, 0x1, PT ;  /* 0x000000010000780c */ /* 0x004fda0003f06270 */
[----:B------:R-:W-:Y:S05]  /*0050*/  @!P0 EXIT ;  /* 0x000000000000894d */ /* 0x000fea0003800000 */
[----:B------:R-:W0:Y:S01]  /*0060*/  LDC.64 R4, c[0x0][0x380] ;  /* 0x0000e000ff047b82 */ /* 0x000e220000000a00 */
[----:B------:R-:W-:-:S07]  /*0070*/  HFMA2 R0, -RZ, RZ, 0, 0 ;  /* 0x00000000ff007431 */ /* 0x000fce00000001ff */
[----:B------:R-:W1:Y:S08]  /*0080*/  LDC.64 R6, c[0x0][0x3a0] ;  /* 0x0000e800ff067b82 */ /* 0x000e700000000a00 */
[----:B------:R-:W2:Y:S08]  /*0090*/  LDC.64 R8, c[0x0][0x388] ;  /* 0x0000e200ff087b82 */ /* 0x000eb00000000a00 */
[----:B------:R-:W3:Y:S08]  /*00a0*/  LDC.64 R10, c[0x0][0x3a8] ;  /* 0x0000ea00ff0a7b82 */ /* 0x000ef00000000a00 */
[----:B------:R-:W4:Y:S02]  /*00b0*/  LDC.64 R12, c[0x0][0x390] ;  /* 0x0000e400ff0c7b82 */ /* 0x000f240000000a00 */
.L_x_0:
[----:B------:R-:W5:Y:S01]  /*00c0*/  LDC.64 R14, c[0x0][0x398] ;  /* 0x0000e600ff0e7b82 */ /* 0x000f620000000a00 */
[----:B-1----:R-:W2:Y:S01]  /*00d0*/  LDG.E R19, desc[UR4][R6.64] ;  /* 0x0000000406137981 */ /* 0x002ea2000c1e1900 */
[----:B-----5:R-:W-:-:S05]  /*00e0*/  IMAD.WIDE.U32 R14, R0, 0x8, R14 ;  /* 0x00000008000e7825 */ /* 0x020fca00078e000e */
[----:B------:R-:W2:Y:S02]  /*00f0*/  LDG.E.64 R16, desc[UR4][R14.64] ;  /* 0x000000040e107981 */ /* 0x000ea4000c1e1b00 */
[----:B--2---:R-:W-:Y:S02]  /*0100*/  IMAD.WIDE R18, R19, 0x8, R16 ;  /* 0x0000000813127825 */ /* 0x004fe400078e0210 */
[----:B0-----:R-:W2:Y:S04]  /*0110*/  LDG.E.64 R16, desc[UR4][R4.64] ;  /* 0x0000000404107981 */ /* 0x001ea8000c1e1b00 */
[----:B------:R-:W2:Y:S02]  /*0120*/  LDG.E.64 R18, desc[UR4][R18.64] ;  /* 0x0000000412127981 */ /* 0x000ea4000c1e1b00 */
[----:B--2---:R-:W-:-:S07]  /*0130*/  DFMA R16, R18, R18, R16 ;  /* 0x000000121210722b */ /* 0x004fce0000000010 */
[----:B------:R4:W-:Y:S04]  /*0140*/  STG.E.64 desc[UR4][R4.64], R16 ;  /* 0x0000001004007986 */ /* 0x0009e8000c101b04 */
[----:B---3--:R-:W2:Y:S04]  /*0150*/  LDG.E R23, desc[UR4][R10.64] ;  /* 0x000000040a177981 */ /* 0x008ea8000c1e1900 */
[----:B------:R-:W2:Y:S02]  /*0160*/  LDG.E.64 R20, desc[UR4][R14.64] ;  /* 0x000000040e147981 */ /* 0x000ea4000c1e1b00 */
[----:B--2---:R-:W-:-:S02]  /*0170*/  IMAD.WIDE R22, R23, 0x8, R20 ;  /* 0x0000000817167825 */ /* 0x004fc400078e0214 */
[----:B------:R-:W2:Y:S04]  /*0180*/  LDG.E.64 R20, desc[UR4][R8.64] ;  /* 0x0000000408147981 */ /* 0x000ea8000c1e1b00 */
[----:B------:R-:W2:Y:S02]  /*0190*/  LDG.E.64 R22, desc[UR4][R22.64] ;  /* 0x0000000416167981 */ /* 0x000ea4000c1e1b00 */
[----:B--2---:R-:W-:-:S07]  /*01a0*/  DFMA R20, R22, R22, R20 ;  /* 0x000000161614722b */ /* 0x004fce0000000014 */
[----:B------:R0:W-:Y:S04]  /*01b0*/  STG.E.64 desc[UR4][R8.64], R20 ;  /* 0x0000001408007986 */ /* 0x0001e8000c101b04 */
[----:B------:R-:W2:Y:S04]  /*01c0*/  LDG.E.64 R24, desc[UR4][R14.64] ;  /* 0x000000040e187981 */ /* 0x000ea8000c1e1b00 */
[----:B------:R-:W2:Y:S04]  /*01d0*/  LDG.E R19, desc[UR4][R6.64] ;  /* 0x0000000406137981 */ /* 0x000ea8000c1e1900 */
[----:B------:R-:W3:Y:S04]  /*01e0*/  LDG.E R27, desc[UR4][R10.64] ;  /* 0x000000040a1b7981 */ /* 0x000ee8000c1e1900 */
[----:B----4-:R-:W4:Y:S01]  /*01f0*/  LDG.E.64 R16, desc[UR4][R12.64] ;  /* 0x000000040c107981 */ /* 0x010f22000c1e1b00 */
[----:B--2---:R-:W-:-:S04]  /*0200*/  IMAD.WIDE R18, R19, 0x8, R24 ;  /* 0x0000000813127825 */ /* 0x004fc800078e0218 */
[----:B---3--:R-:W-:Y:S02]  /*0210*/  IMAD.WIDE R24, R27, 0x8, R24 ;  /* 0x000000081b187825 */ /* 0x008fe400078e0218 */
[----:B------:R-:W4:Y:S04]  /*0220*/  LDG.E.64 R18, desc[UR4][R18.64] ;  /* 0x0000000412127981 */ /* 0x000f28000c1e1b00 */
[----:B------:R-:W4:Y:S02]  /*0230*/  LDG.E.64 R24, desc[UR4][R24.64] ;  /* 0x0000000418187981 */ /* 0x000f24000c1e1b00 */
[----:B----4-:R-:W-:-:S07]  /*0240*/  DFMA R16, R18, R24, R16 ;  /* 0x000000181210722b */ /* 0x010fce0000000010 */
[----:B------:R1:W-:Y:S04]  /*0250*/  STG.E.64 desc[UR4][R12.64], R16 ;  /* 0x000000100c007986 */ /* 0x0003e8000c101b04 */
[----:B0-----:R-:W2:Y:S01]  /*0260*/  LDG.E R21, desc[UR4][R2.64] ;  /* 0x0000000402157981 */ /* 0x001ea2000c1e1900 */
[----:B------:R-:W-:-:S04]  /*0270*/  IADD3 R0, PT, PT, R0, 0x1, RZ ;  /* 0x0000000100007810 */ /* 0x000fc80007ffe0ff */
[----:B--2---:R-:W-:-:S13]  /*0280*/  ISETP.GE.AND P0, PT, R0, R21, PT ;  /* 0x000000150000720c */ /* 0x004fda0003f06270 */
[----:B-1----:R-:W-:Y:S05]  /*0290*/  @!P0 BRA `(.L_x_0) ;  /* 0xfffffffc00888947 */ /* 0x002fea000383ffff */
[----:B------:R-:W-:Y:S05]  /*02a0*/  EXIT ;  /* 0x000000000000794d */ /* 0x000fea0003800000 */
.L_x_1:
[----:B------:R-:W-:-:S00]  /*02b0*/  BRA `(.L_x_1) ;  /* 0xfffffffc00fc7947 */ /* 0x000fc0000383ffff */
[----:B------:R-:W-:-:S00]  /*02c0*/  NOP ;  /* 0x0000000000007918 */ /* 0x000fc00000000000 */
        /* <DEDUP_REMOVED lines=11> */
.L_x_4:


//--------------------- .text._Z9parallel2PPdS_S_S0_PiS1_S1_ --------------------------
	.section	.text._Z9parallel2PPdS_S_S0_PiS1_S1_,"ax",@progbits
	.align	128
        .global         _Z9parallel2PPdS_S_S0_PiS1_S1_
        .type           _Z9parallel2PPdS_S_S0_PiS1_S1_,@function
        .size           _Z9parallel2PPdS_S_S0_PiS1_S1_,(.L_x_5 - _Z9parallel2PPdS_S_S0_PiS1_S1_)
        .other          _Z9parallel2PPdS_S_S0_PiS1_S1_,@"STO_CUDA_ENTRY STV_DEFAULT"
_Z9parallel2PPdS_S_S0_PiS1_S1_:
.text._Z9parallel2PPdS_S_S0_PiS1_S1_:
        /* <DEDUP_REMOVED lines=10> */
[----:B------:R-:W3:Y:S02]  /*00a0*/  LDC.64 R10, c[0x0][0x3a8] ;  /* 0x0000ea00ff0a7b82 */ /* 0x000ee40000000a00 */
.L_x_2:
[----:B------:R-:W4:Y:S01]  /*00b0*/  LDC.64 R12, c[0x0][0x398] ;  /* 0x0000e600ff0c7b82 */ /* 0x000f220000000a00 */
[----:B---3--:R-:W3:Y:S04]  /*00c0*/  LDG.E R23, desc[UR4][R10.64] ;  /* 0x000000040a177981 */ /* 0x008ee8000c1e1900 */
[----:B0-----:R-:W5:Y:S03]  /*00d0*/  LDG.E R19, desc[UR4][R4.64] ;  /* 0x0000000404137981 */ /* 0x001f66000c1e1900 */
[----:B------:R-:W0:Y:S01]  /*00e0*/  LDC.64 R28, c[0x0][0x380] ;  /* 0x0000e000ff1c7b82 */ /* 0x000e220000000a00 */
[----:B--2---:R-:W2:Y:S04]  /*00f0*/  LDG.E.64 R16, desc[UR4][R8.64] ;  /* 0x0000000408107981 */ /* 0x004ea8000c1e1b00 */
[----:B-1----:R-:W2:Y:S01]  /*0100*/  LDG.E.64 R20, desc[UR4][R6.64] ;  /* 0x0000000406147981 */ /* 0x002ea2000c1e1b00 */
[----:B----4-:R-:W-:-:S05]  /*0110*/  IMAD.WIDE.U32 R12, R0, 0x8, R12 ;  /* 0x00000008000c7825 */ /* 0x010fca00078e000c */
[----:B------:R-:W3:Y:S02]  /*0120*/  LDG.E.64 R14, desc[UR4][R12.64] ;  /* 0x000000040c0e7981 */ /* 0x000ee4000c1e1b00 */
[----:B---3--:R-:W-:-:S06]  /*0130*/  IMAD.WIDE R22, R23, 0x8, R14 ;  /* 0x0000000817167825 */ /* 0x008fcc00078e020e */
[----:B------:R-:W2:Y:S01]  /*0140*/  LDG.E.64 R22, desc[UR4][R22.64] ;  /* 0x0000000416167981 */ /* 0x000ea2000c1e1b00 */
[----:B-----5:R-:W-:-:S05]  /*0150*/  IMAD.WIDE R18, R19, 0x8, R14 ;  /* 0x0000000813127825 */ /* 0x020fca00078e020e */
[----:B------:R-:W3:Y:S01]  /*0160*/  LDG.E.64 R14, desc[UR4][R18.64] ;  /* 0x00000004120e7981 */ /* 0x000ee2000c1e1b00 */
[----:B--2---:R-:W-:-:S08]  /*0170*/  DMUL R16, R16, R22 ;  /* 0x0000001610107228 */ /* 0x004fd00000000000 */
[----:B---3--:R-:W-:-:S07]  /*0180*/  DFMA R20, R14, R20, -R16 ;  /* 0x000000140e14722b */ /* 0x008fce0000000810 */
[----:B------:R1:W-:Y:S04]  /*0190*/  STG.E.64 desc[UR4][R18.64], R20 ;  /* 0x0000001412007986 */ /* 0x0003e8000c101b04 */
[----:B------:R-:W2:Y:S04]  /*01a0*/  LDG.E.64 R16, desc[UR4][R12.64] ;  /* 0x000000040c107981 */ /* 0x000ea8000c1e1b00 */
[----:B------:R-:W2:Y:S04]  /*01b0*/  LDG.E R25, desc[UR4][R10.64] ;  /* 0x000000040a197981 */ /* 0x000ea8000c1e1900 */
[----:B------:R-:W3:Y:S01]  /*01c0*/  LDG.E.64 R22, desc[UR4][R8.64] ;  /* 0x0000000408167981 */ /* 0x000ee2000c1e1b00 */
[----:B--2---:R-:W-:-:S03]  /*01d0*/  IMAD.WIDE R16, R25, 0x8, R16 ;  /* 0x0000000819107825 */ /* 0x004fc600078e0210 */
[----:B------:R-:W2:Y:S04]  /*01e0*/  LDG.E.64 R24, desc[UR4][R6.64] ;  /* 0x0000000406187981 */ /* 0x000ea8000c1e1b00 */
[----:B------:R-:W2:Y:S02]  /*01f0*/  LDG.E.64 R26, desc[UR4][R16.64] ;  /* 0x00000004101a7981 */ /* 0x000ea4000c1e1b00 */
[----:B--2---:R-:W-:-:S08]  /*0200*/  DMUL R24, R24, R26 ;  /* 0x0000001a18187228 */ /* 0x004fd00000000000 */
[----:B---3--:R-:W-:Y:S01]  /*0210*/  DFMA R22, R14, R22, R24 ;  /* 0x000000160e16722b */ /* 0x008fe20000000018 */
[----:B0-----:R-:W-:-:S06]  /*0220*/  IMAD.WIDE.U32 R14, R0, 0x8, R28 ;  /* 0x00000008000e7825 */ /* 0x001fcc00078e001c */
[----:B------:R0:W-:Y:S04]  /*0230*/  STG.E.64 desc[UR4][R16.64], R22 ;  /* 0x0000001610007986 */ /* 0x0001e8000c101b04 */
[----:B------:R-:W2:Y:S04]  /*0240*/  LDG.E R27, desc[UR4][R10.64] ;  /* 0x000000040a1b7981 */ /* 0x000ea8000c1e1900 */
[----:B------:R-:W2:Y:S04]  /*0250*/  LDG.E.64 R12, desc[UR4][R14.64] ;  /* 0x000000040e0c7981 */ /* 0x000ea8000c1e1b00 */
[----:B-1----:R-:W3:Y:S04]  /*0260*/  LDG.E R21, desc[UR4][R4.64] ;  /* 0x0000000404157981 */ /* 0x002ee8000c1e1900 */
[----:B------:R-:W4:Y:S04]  /*0270*/  LDG.E.64 R18, desc[UR4][R8.64] ;  /* 0x0000000408127981 */ /* 0x000f28000c1e1b00 */
[----:B------:R-:W5:Y:S01]  /*0280*/  LDG.E.64 R24, desc[UR4][R6.64] ;  /* 0x0000000406187981 */ /* 0x000f62000c1e1b00 */
[----:B--2---:R-:W-:-:S06]  /*0290*/  IMAD.WIDE R26, R27, 0x8, R12 ;  /* 0x000000081b1a7825 */ /* 0x004fcc00078e020c */
[----:B------:R-:W4:Y:S01]  /*02a0*/  LDG.E.64 R26, desc[UR4][R26.64] ;  /* 0x000000041a1a7981 */ /* 0x000f22000c1e1b00 */
[----:B---3--:R-:W-:-:S05]  /*02b0*/  IMAD.WIDE R20, R21, 0x8, R12 ;  /* 0x0000000815147825 */ /* 0x008fca00078e020c */
[----:B------:R-:W5:Y:S01]  /*02c0*/  LDG.E.64 R12, desc[UR4][R20.64] ;  /* 0x00000004140c7981 */ /* 0x000f62000c1e1b00 */
[----:B----4-:R-:W-:-:S08]  /*02d0*/  DMUL R18, R18, R26 ;  /* 0x0000001a12127228 */ /* 0x010fd00000000000 */
[----:B-----5:R-:W-:-:S07]  /*02e0*/  DFMA R18, R12, R24, -R18 ;  /* 0x000000180c12722b */ /* 0x020fce0000000812 */
[----:B------:R4:W-:Y:S04]  /*02f0*/  STG.E.64 desc[UR4][R20.64], R18 ;  /* 0x0000001214007986 */ /* 0x0009e8000c101b04 */
[----:B------:R-:W2:Y:S04]  /*0300*/  LDG.E.64 R14, desc[UR4][R14.64] ;  /* 0x000000040e0e7981 */ /* 0x000ea8000c1e1b00 */
[----:B------:R-:W2:Y:S04]  /*0310*/  LDG.E R25, desc[UR4][R10.64] ;  /* 0x000000040a197981 */ /* 0x000ea8000c1e1900 */
[----:B0-----:R-:W3:Y:S04]  /*0320*/  LDG.E.64 R22, desc[UR4][R6.64] ;  /* 0x0000000406167981 */ /* 0x001ee8000c1e1b00 */
[----:B------:R-:W5:Y:S01]  /*0330*/  LDG.E.64 R16, desc[UR4][R8.64] ;  /* 0x0000000408107981 */ /* 0x000f62000c1e1b00 */
[----:B--2---:R-:W-:-:S05]  /*0340*/  IMAD.WIDE R24, R25, 0x8, R14 ;  /* 0x0000000819187825 */ /* 0x004fca00078e020e */
[----:B------:R-:W3:Y:S02]  /*0350*/  LDG.E.64 R26, desc[UR4][R24.64] ;  /* 0x00000004181a7981 */ /* 0x000ee4000c1e1b00 */
[----:B---3--:R-:W-:-:S08]  /*0360*/  DMUL R22, R22, R26 ;  /* 0x0000001a16167228 */ /* 0x008fd00000000000 */
[----:B-----5:R-:W-:-:S07]  /*0370*/  DFMA R16, R12, R16, R22 ;  /* 0x000000100c10722b */ /* 0x020fce0000000016 */
[----:B------:R4:W-:Y:S04]  /*0380*/  STG.E.64 desc[UR4][R24.64], R16 ;  /* 0x0000001018007986 */ /* 0x0009e8000c101b04 */
[----:B------:R-:W2:Y:S01]  /*0390*/  LDG.E R13, desc[UR4][R2.64] ;  /* 0x00000004020d7981 */ /* 0x000ea2000c1e1900 */
[----:B------:R-:W-:-:S04]  /*03a0*/  IADD3 R0, PT, PT, R0, 0x1, RZ ;  /* 0x0000000100007810 */ /* 0x000fc80007ffe0ff */
[----:B--2---:R-:W-:-:S13]  /*03b0*/  ISETP.GE.AND P0, PT, R0, R13, PT ;  /* 0x0000000d0000720c */ /* 0x004fda0003f06270 */
[----:B----4-:R-:W-:Y:S05]  /*03c0*/  @!P0 BRA `(.L_x_2) ;  /* 0xfffffffc00388947 */ /* 0x010fea000383ffff */
[----:B------:R-:W-:Y:S05]  /*03d0*/  EXIT ;  /* 0x000000000000794d */ /* 0x000fea0003800000 */
.L_x_3:
        /* <DEDUP_REMOVED lines=10> */
.L_x_5:


//--------------------- .nv.shared.reserved.0     --------------------------
	.section	.nv.shared.reserved.0,"aw",@nobits
	.weak		__nv_reservedSMEM_offset_0_alias
	.size		__nv_reservedSMEM_offset_0_alias, 0, 64
	.other		__nv_reservedSMEM_offset_0_alias,@"STO_CUDA_RESERVED_SHARED STV_DEFAULT"
__nv_reservedSMEM_offset_0_alias:
	.zero		0
	.zero		64


//--------------------- .nv.constant0._Z9parallel1PdS_S_PS_PiS1_S1_ --------------------------
	.section	.nv.constant0._Z9parallel1PdS_S_PS_PiS1_S1_,"a",@progbits
	.sectionflags	@""
	.align	4
.nv.constant0._Z9parallel1PdS_S_PS_PiS1_S1_:
	.zero		952


//--------------------- .nv.constant0._Z9parallel2PPdS_S_S0_PiS1_S1_ --------------------------
	.section	.nv.constant0._Z9parallel2PPdS_S_S0_PiS1_S1_,"a",@progbits
	.sectionflags	@""
	.align	4
.nv.constant0._Z9parallel2PPdS_S_S0_PiS1_S1_:
	.zero		952


//--------------------- SYMBOLS --------------------------

	.type		.nv.reservedSmem.offset0,@object
	.size		.nv.reservedSmem.offset0,0x4
